//
// Generated by NVIDIA NVVM Compiler
//
// Compiler Build ID: CL-36424714
// Cuda compilation tools, release 13.0, V13.0.88
// Based on NVVM 20.0.0
//

.version 9.0
.target sm_100
.address_size 64

	// .globl	_Z9addKernelPiP7protein

.visible .entry _Z9addKernelPiP7protein(
	.param .u64 .ptr .align 1 _Z9addKernelPiP7protein_param_0,
	.param .u64 .ptr .align 1 _Z9addKernelPiP7protein_param_1
)
{
	.reg .b32 	%r<3>;
	.reg .b64 	%rd<9>;

	ld.param.u64 	%rd1, [_Z9addKernelPiP7protein_param_0];
	ld.param.u64 	%rd2, [_Z9addKernelPiP7protein_param_1];
	cvta.to.global.u64 	%rd3, %rd1;
	cvta.to.global.u64 	%rd4, %rd2;
	mov.u32 	%r1, %tid.x;
	mul.wide.u32 	%rd5, %r1, 180;
	add.s64 	%rd6, %rd4, %rd5;
	ld.global.u32 	%r2, [%rd6+8];
	mul.wide.u32 	%rd7, %r1, 4;
	add.s64 	%rd8, %rd3, %rd7;
	st.global.u32 	[%rd8], %r2;
	ret;

}


// ===== COMPILED SASS (sm_100) =====

	.target	sm_100

	.elftype	@"ET_EXEC"


//--------------------- .note.nv.tkinfo           --------------------------
	.section	.note.nv.tkinfo,"",@"SHT_NOTE"
	.sectionflags	@"SHF_NOTE_NV_TKINFO"
	.tkinfo
        /*0018*/ 	.word	0x00000002
        /*0030*/ 	.string	""
        /*0030*/ 	.string	"ptxas"
        /*0030*/ 	.string	"Cuda compilation tools, release 13.0, V13.0.88"
        /*0030*/ 	.string	"Build cuda_13.0.r13.0/compiler.36424714_0"
        /*0030*/ 	.string	"-arch sm_100 -m 64 "



//--------------------- .note.nv.cuinfo           --------------------------
	.section	.note.nv.cuinfo,"",@"SHT_NOTE"
	.sectionflags	@"SHF_NOTE_NV_CUINFO"
        /*0018*/ 	.short	0x0002
        /*001a*/ 	.short	0x0064
        /*001c*/ 	.short	0x0082
	.zero		2


//--------------------- .nv.info                  --------------------------
	.section	.nv.info,"",@"SHT_CUDA_INFO"
	.align	4


	//----- nvinfo : EIATTR_REGCOUNT
	.align		4
        /*0000*/ 	.byte	0x04, 0x2f
        /*0002*/ 	.short	(.L_1 - .L_0)
	.align		4
.L_0:
        /*0004*/ 	.word	index@(_Z9addKernelPiP7protein)
        /*0008*/ 	.word	0x0000000a


	//----- nvinfo : EIATTR_FRAME_SIZE
	.align		4
.L_1:
        /*000c*/ 	.byte	0x04, 0x11
        /*000e*/ 	.short	(.L_3 - .L_2)
	.align		4
.L_2:
        /*0010*/ 	.word	index@(_Z9addKernelPiP7protein)
        /*0014*/ 	.word	0x00000000


	//----- nvinfo : EIATTR_MIN_STACK_SIZE
	.align		4
.L_3:
        /*0018*/ 	.byte	0x04, 0x12
        /*001a*/ 	.short	(.L_5 - .L_4)
	.align		4
.L_4:
        /*001c*/ 	.word	index@(_Z9addKernelPiP7protein)
        /*0020*/ 	.word	0x00000000
.L_5:


//--------------------- .nv.compat                --------------------------
	.section	.nv.compat,"",@"SHT_CUDA_COMPAT_INFO"
	.align	4
        /*0000*/ 	.byte	0x02, 0x09, 0x00, 0x00, 0x02, 0x02, 0x01, 0x00, 0x02, 0x05, 0x05, 0x00, 0x03, 0x07, 0x01, 0x01
        /*0010*/ 	.byte	0x02, 0x03, 0x00, 0x00, 0x02, 0x06, 0x01, 0x00, 0x04, 0x0b, 0x08, 0x00, 0x09, 0x00, 0x00, 0x00
        /*0020*/ 	.byte	0x00, 0x00, 0x00, 0x00


//--------------------- .nv.info._Z9addKernelPiP7protein --------------------------
	.section	.nv.info._Z9addKernelPiP7protein,"",@"SHT_CUDA_INFO"
	.sectionflags	@""
	.align	4


	//----- nvinfo : EIATTR_CUDA_API_VERSION
	.align		4
        /*0000*/ 	.byte	0x04, 0x37
        /*0002*/ 	.short	(.L_7 - .L_6)
.L_6:
        /*0004*/ 	.word	0x00000082


	//----- nvinfo : EIATTR_KPARAM_INFO
	.align		4
.L_7:
        /*0008*/ 	.byte	0x04, 0x17
        /*000a*/ 	.short	(.L_9 - .L_8)
.L_8:
        /*000c*/ 	.word	0x00000000
        /*0010*/ 	.short	0x0001
        /*0012*/ 	.short	0x0008
        /*0014*/ 	.byte	0x00, 0xf5, 0x21, 0x00


	//----- nvinfo : EIATTR_KPARAM_INFO
	.align		4
.L_9:
        /*0018*/ 	.byte	0x04, 0x17
        /*001a*/ 	.short	(.L_11 - .L_10)
.L_10:
        /*001c*/ 	.word	0x00000000
        /*0020*/ 	.short	0x0000
        /*0022*/ 	.short	0x0000
        /*0024*/ 	.byte	0x00, 0xf5, 0x21, 0x00


	//----- nvinfo : EIATTR_SPARSE_MMA_MASK
	.align		4
.L_11:
        /*0028*/ 	.byte	0x03, 0x50
        /*002a*/ 	.short	0x0000


	//----- nvinfo : EIATTR_MAXREG_COUNT
	.align		4
        /*002c*/ 	.byte	0x03, 0x1b
        /*002e*/ 	.short	0x00ff


	//----- nvinfo : EIATTR_MERCURY_ISA_VERSION
	.align		4
        /*0030*/ 	.byte	0x03, 0x5f
        /*0032*/ 	.short	0x0101


	//----- nvinfo : EIATTR_VRC_CTA_INIT_COUNT
	.align		4
        /*0034*/ 	.byte	0x02, 0x4a
	.zero		1
	.zero		1


	//----- nvinfo : EIATTR_EXIT_INSTR_OFFSETS
	.align		4
        /*0038*/ 	.byte	0x04, 0x1c
        /*003a*/ 	.short	(.L_13 - .L_12)


	//   ....[0]....
.L_12:
        /*003c*/ 	.word	0x00000090


	//----- nvinfo : EIATTR_CBANK_PARAM_SIZE
	.align		4
.L_13:
        /*0040*/ 	.byte	0x03, 0x19
        /*0042*/ 	.short	0x0010


	//----- nvinfo : EIATTR_PARAM_CBANK
	.align		4
        /*0044*/ 	.byte	0x04, 0x0a
        /*0046*/ 	.short	(.L_15 - .L_14)
	.align		4
.L_14:
        /*0048*/ 	.word	index@(.nv.constant0._Z9addKernelPiP7protein)
        /*004c*/ 	.short	0x0380
        /*004e*/ 	.short	0x0010


	//----- nvinfo : EIATTR_SW_WAR
	.align		4
.L_15:
        /*0050*/ 	.byte	0x04, 0x36
        /*0052*/ 	.short	(.L_17 - .L_16)
.L_16:
        /*0054*/ 	.word	0x00000008
.L_17:


//--------------------- .nv.callgraph             --------------------------
	.section	.nv.callgraph,"",@"SHT_CUDA_CALLGRAPH"
	.align	4
	.sectionentsize	8
	.align		4
        /*0000*/ 	.word	0x00000000
	.align		4
        /*0004*/ 	.word	0xffffffff
	.align		4
        /*0008*/ 	.word	0x00000000
	.align		4
        /*000c*/ 	.word	0xfffffffe
	.align		4
        /*0010*/ 	.word	0x00000000
	.align		4
        /*0014*/ 	.word	0xfffffffd
	.align		4
        /*0018*/ 	.word	0x00000000
	.align		4
        /*001c*/ 	.word	0xfffffffc


//--------------------- .text._Z9addKernelPiP7protein --------------------------
	.section	.text._Z9addKernelPiP7protein,"ax",@progbits
	.align	128
        .global         _Z9addKernelPiP7protein
        .type           _Z9addKernelPiP7protein,@function
        .size           _Z9addKernelPiP7protein,(.L_x_1 - _Z9addKernelPiP7protein)
        .other          _Z9addKernelPiP7protein,@"STO_CUDA_ENTRY STV_DEFAULT"
_Z9addKernelPiP7protein:
.text._Z9addKernelPiP7protein:
[----:B------:R-:W-:Y:S01]  /*0000*/  LDC R1, c[0x0][0x37c] ;  /* 0x0000df00ff017b82 */ /* 0x000fe20000000800 */
[----:B------:R-:W0:Y:S07]  /*0010*/  S2R R7, SR_TID.X ;  /* 0x0000000000077919 */ /* 0x000e2e0000002100 */
[----:B------:R-:W0:Y:S01]  /*0020*/  LDC.64 R2, c[0x0][0x388] ;  /* 0x0000e200ff027b82 */ /* 0x000e220000000a00 */
[----:B------:R-:W1:Y:S07]  /*0030*/  LDCU.64 UR4, c[0x0][0x358] ;  /* 0x00006b00ff0477ac */ /* 0x000e6e0008000a00 */
[----:B------:R-:W2:Y:S01]  /*0040*/  LDC.64 R4, c[0x0][0x380] ;  /* 0x0000e000ff047b82 */ /* 0x000ea20000000a00 */
[----:B0-----:R-:W-:-:S06]  /*0050*/  IMAD.WIDE.U32 R2, R7, 0xb4, R2 ;  /* 0x000000b407027825 */ /* 0x001fcc00078e0002 */
[----:B-1----:R-:W3:Y:S01]  /*0060*/  LDG.E R3, desc[UR4][R2.64+0x8] ;  /* 0x0000080402037981 */ /* 0x002ee2000c1e1900 */
[----:B--2---:R-:W-:-:S05]  /*0070*/  IMAD.WIDE.U32 R4, R7, 0x4, R4 ;  /* 0x0000000407047825 */ /* 0x004fca00078e0004 */
[----:B---3--:R-:W-:Y:S01]  /*0080*/  STG.E desc[UR4][R4.64], R3 ;  /* 0x0000000304007986 */ /* 0x008fe2000c101904 */
[----:B------:R-:W-:Y:S05]  /*0090*/  EXIT ;  /* 0x000000000000794d */ /* 0x000fea0003800000 */
.L_x_0:
[----:B------:R-:W-:-:S00]  /*00a0*/  BRA `(.L_x_0) ;  /* 0xfffffffc00fc7947 */ /* 0x000fc0000383ffff */
[----:B------:R-:W-:-:S00]  /*00b0*/  NOP ;  /* 0x0000000000007918 */ /* 0x000fc00000000000 */
        /* <DEDUP_REMOVED lines=12> */
.L_x_1:


//--------------------- .nv.shared.reserved.0     --------------------------
	.section	.nv.shared.reserved.0,"aw",@nobits
	.weak		__nv_reservedSMEM_offset_0_alias
	.size		__nv_reservedSMEM_offset_0_alias, 0, 64
	.other		__nv_reservedSMEM_offset_0_alias,@"STO_CUDA_RESERVED_SHARED STV_DEFAULT"
__nv_reservedSMEM_offset_0_alias:
	.zero		0
	.zero		64


//--------------------- .nv.constant0._Z9addKernelPiP7protein --------------------------
	.section	.nv.constant0._Z9addKernelPiP7protein,"a",@progbits
	.sectionflags	@""
	.align	4
.nv.constant0._Z9addKernelPiP7protein:
	.zero		912


//--------------------- SYMBOLS --------------------------

	.type		.nv.reservedSmem.offset0,@object
	.size		.nv.reservedSmem.offset0,0x4
